	.headerflags	@"EF_CUDA_TEXMODE_UNIFIED EF_CUDA_64BIT_ADDRESS EF_CUDA_ACCELERATORS EF_CUDA_SM90 EF_CUDA_VIRTUAL_SM(EF_CUDA_SM90)"
	.elftype	@"ET_EXEC"


//--------------------- .nv.info                  --------------------------
	.section	.nv.info,"",@"SHT_CUDA_INFO"
	.align	4


	//----- nvinfo : EIATTR_REGCOUNT
	.align		4
        /*0000*/ 	.byte	0x04, 0x2f
        /*0002*/ 	.short	(.L_1 - .L_0)
	.align		4
.L_0:
        /*0004*/ 	.word	index@(triton_poi_fused_cat_0)
        /*0008*/ 	.word	0x00000018


	//----- nvinfo : EIATTR_MIN_STACK_SIZE
	.align		4
.L_1:
        /*000c*/ 	.byte	0x04, 0x12
        /*000e*/ 	.short	(.L_3 - .L_2)
	.align		4
.L_2:
        /*0010*/ 	.word	index@(triton_poi_fused_cat_0)
        /*0014*/ 	.word	0x00000000


	//----- nvinfo : EIATTR_FRAME_SIZE
	.align		4
.L_3:
        /*0018*/ 	.byte	0x04, 0x11
        /*001a*/ 	.short	(.L_5 - .L_4)
	.align		4
.L_4:
        /*001c*/ 	.word	index@(triton_poi_fused_cat_0)
        /*0020*/ 	.word	0x00000000


	//----- nvinfo : EIATTR_MIN_STACK_SIZE
	.align		4
.L_5:
        /*0024*/ 	.byte	0x04, 0x12
        /*0026*/ 	.short	(.L_7 - .L_6)
	.align		4
.L_6:
        /*0028*/ 	.word	index@(triton_poi_fused_cat_0)
        /*002c*/ 	.word	0x00000000
.L_7:


//--------------------- .nv.info.triton_poi_fused_cat_0 --------------------------
	.section	.nv.info.triton_poi_fused_cat_0,"",@"SHT_CUDA_INFO"
	.sectionflags	@""
	.align	4


	//----- nvinfo : EIATTR_CUDA_API_VERSION
	.align		4
        /*0000*/ 	.byte	0x04, 0x37
        /*0002*/ 	.short	(.L_9 - .L_8)
.L_8:
        /*0004*/ 	.word	0x0000007c


	//----- nvinfo : EIATTR_KPARAM_INFO
	.align		4
.L_9:
        /*0008*/ 	.byte	0x04, 0x17
        /*000a*/ 	.short	(.L_11 - .L_10)
.L_10:
        /*000c*/ 	.word	0x00000000
        /*0010*/ 	.short	0x0003
        /*0012*/ 	.short	0x0018
        /*0014*/ 	.byte	0x00, 0xf0, 0x11, 0x00


	//----- nvinfo : EIATTR_KPARAM_INFO
	.align		4
.L_11:
        /*0018*/ 	.byte	0x04, 0x17
        /*001a*/ 	.short	(.L_13 - .L_12)
.L_12:
        /*001c*/ 	.word	0x00000000
        /*0020*/ 	.short	0x0002
        /*0022*/ 	.short	0x0010
        /*0024*/ 	.byte	0x00, 0xf4, 0x21, 0x00


	//----- nvinfo : EIATTR_KPARAM_INFO
	.align		4
.L_13:
        /*0028*/ 	.byte	0x04, 0x17
        /*002a*/ 	.short	(.L_15 - .L_14)
.L_14:
        /*002c*/ 	.word	0x00000000
        /*0030*/ 	.short	0x0001
        /*0032*/ 	.short	0x0008
        /*0034*/ 	.byte	0x00, 0xf4, 0x21, 0x00


	//----- nvinfo : EIATTR_KPARAM_INFO
	.align		4
.L_15:
        /*0038*/ 	.byte	0x04, 0x17
        /*003a*/ 	.short	(.L_17 - .L_16)
.L_16:
        /*003c*/ 	.word	0x00000000
        /*0040*/ 	.short	0x0000
        /*0042*/ 	.short	0x0000
        /*0044*/ 	.byte	0x00, 0xf4, 0x21, 0x00


	//----- nvinfo : EIATTR_SPARSE_MMA_MASK
	.align		4
.L_17:
        /*0048*/ 	.byte	0x03, 0x50
        /*004a*/ 	.short	0x0000


	//----- nvinfo : EIATTR_MAXREG_COUNT
	.align		4
        /*004c*/ 	.byte	0x03, 0x1b
        /*004e*/ 	.short	0x00ff


	//----- nvinfo : EIATTR_EXIT_INSTR_OFFSETS
	.align		4
        /*0050*/ 	.byte	0x04, 0x1c
        /*0052*/ 	.short	(.L_19 - .L_18)


	//   ....[0]....
.L_18:
        /*0054*/ 	.word	0x000004d0


	//   ....[1]....
        /*0058*/ 	.word	0x000004f0


	//----- nvinfo : EIATTR_REQNTID
	.align		4
.L_19:
        /*005c*/ 	.byte	0x04, 0x10
        /*005e*/ 	.short	(.L_21 - .L_20)
.L_20:
        /*0060*/ 	.word	0x00000080
        /*0064*/ 	.word	0x00000001
        /*0068*/ 	.word	0x00000001


	//----- nvinfo : EIATTR_CBANK_PARAM_SIZE
	.align		4
.L_21:
        /*006c*/ 	.byte	0x03, 0x19
        /*006e*/ 	.short	0x001c


	//----- nvinfo : EIATTR_PARAM_CBANK
	.align		4
        /*0070*/ 	.byte	0x04, 0x0a
        /*0072*/ 	.short	(.L_23 - .L_22)
	.align		4
.L_22:
        /*0074*/ 	.word	index@(.nv.constant0.triton_poi_fused_cat_0)
        /*0078*/ 	.short	0x0210
        /*007a*/ 	.short	0x001c


	//----- nvinfo : EIATTR_SW_WAR
	.align		4
.L_23:
        /*007c*/ 	.byte	0x04, 0x36
        /*007e*/ 	.short	(.L_25 - .L_24)
.L_24:
        /*0080*/ 	.word	0x00000008
.L_25:


//--------------------- .nv.callgraph             --------------------------
	.section	.nv.callgraph,"",@"SHT_CUDA_CALLGRAPH"
	.align	4
	.sectionentsize	8
	.align		4
        /*0000*/ 	.word	0x00000000
	.align		4
        /*0004*/ 	.word	0xffffffff
	.align		4
        /*0008*/ 	.word	0x00000000
	.align		4
        /*000c*/ 	.word	0xfffffffe
	.align		4
        /*0010*/ 	.word	0x00000000
	.align		4
        /*0014*/ 	.word	0xfffffffd
	.align		4
        /*0018*/ 	.word	0x00000000
	.align		4
        /*001c*/ 	.word	0xfffffffc


//--------------------- .text.triton_poi_fused_cat_0 --------------------------
	.section	.text.triton_poi_fused_cat_0,"ax",@progbits
	.align	128
        .global         triton_poi_fused_cat_0
        .type           triton_poi_fused_cat_0,@function
        .size           triton_poi_fused_cat_0,(.L_x_1 - triton_poi_fused_cat_0)
        .other          triton_poi_fused_cat_0,@"STO_CUDA_ENTRY STV_DEFAULT"
triton_poi_fused_cat_0:
.text.triton_poi_fused_cat_0:
[----:B------:R-:W0:Y:S02]  /*0000*/  LDC R1, c[0x0][0x28] ;  /* 0x00000a00ff017b82 */ /* 0x000e240000000800 */
[----:B------:R-:W1:Y:S01]  /*0010*/  S2R R0, SR_TID.X ;  /* 0x0000000000007919 */ /* 0x000e620000002100 */
[----:B------:R-:W-:Y:S01]  /*0020*/  ULDC.64 UR4, c[0x0][0x218] ;  /* 0x0000860000047ab9 */ /* 0x000fe20000000a00 */
[----:B------:R-:W-:Y:S01]  /*0030*/  ULDC.64 UR6, c[0x0][0x210] ;  /* 0x0000840000067ab9 */ /* 0x000fe20000000a00 */
[----:B------:R-:W2:Y:S01]  /*0040*/  S2R R3, SR_CTAID.X ;  /* 0x0000000000037919 */ /* 0x000ea20000002500 */
[----:B-1----:R-:W-:-:S05]  /*0050*/  IMAD.SHL.U32 R0, R0, 0x2, RZ ;  /* 0x0000000200007824 */ /* 0x002fca00078e00ff */
[----:B------:R-:W-:-:S05]  /*0060*/  LOP3.LUT R0, R0, 0xfe, RZ, 0xc0, !PT ;  /* 0x000000fe00007812 */ /* 0x000fca00078ec0ff */
[----:B--2---:R-:W-:-:S04]  /*0070*/  IMAD R0, R3, 0x100, R0 ;  /* 0x0000010003007824 */ /* 0x004fc800078e0200 */
[C---:B------:R-:W-:Y:S01]  /*0080*/  IMAD.HI R3, R0.reuse, 0x5397829d, RZ ;  /* 0x5397829d00037827 */ /* 0x040fe200078e02ff */
[----:B------:R-:W-:-:S03]  /*0090*/  ISETP.GE.AND P0, PT, R0, 0x6200, PT ;  /* 0x000062000000780c */ /* 0x000fc60003f06270 */
[----:B------:R-:W-:Y:S01]  /*00a0*/  VIADD R2, R0, 0x1 ;  /* 0x0000000100027836 */ /* 0x000fe20000000000 */
[----:B------:R-:W-:-:S03]  /*00b0*/  SHF.R.U32.HI R4, RZ, 0x1f, R3 ;  /* 0x0000001fff047819 */ /* 0x000fc60000011603 */
[----:B------:R-:W-:Y:S01]  /*00c0*/  IMAD.HI R6, R2, 0x5397829d, RZ ;  /* 0x5397829d02067827 */ /* 0x000fe200078e02ff */
[CC--:B------:R-:W-:Y:S02]  /*00d0*/  LEA.HI.SX32 R5, R3.reuse, R4.reuse, 0x19 ;  /* 0x0000000403057211 */ /* 0x0c0fe400078fcaff */
[----:B------:R-:W-:Y:S02]  /*00e0*/  LEA.HI.SX32 R4, R3, R4, 0x15 ;  /* 0x0000000403047211 */ /* 0x000fe400078faaff */
[----:B------:R-:W-:Y:S01]  /*00f0*/  SHF.R.U32.HI R7, RZ, 0x1f, R6 ;  /* 0x0000001fff077819 */ /* 0x000fe20000011606 */
[C---:B------:R-:W-:Y:S01]  /*0100*/  IMAD R3, R5.reuse, -0x188, R0 ;  /* 0xfffffe7805037824 */ /* 0x040fe200078e0200 */
[----:B------:R-:W-:Y:S02]  /*0110*/  LEA.HI R8, R5, R5, RZ, 0x4 ;  /* 0x0000000505087211 */ /* 0x000fe400078f20ff */
[----:B------:R-:W-:Y:S02]  /*0120*/  LEA.HI.SX32 R7, R6, R7, 0x19 ;  /* 0x0000000706077211 */ /* 0x000fe400078fcaff */
[----:B------:R-:W-:-:S02]  /*0130*/  LOP3.LUT R8, R8, 0xfffffff0, RZ, 0xc0, !PT ;  /* 0xfffffff008087812 */ /* 0x000fc400078ec0ff */
[----:B------:R-:W-:Y:S01]  /*0140*/  ISETP.GE.AND P1, PT, R3, 0x184, PT ;  /* 0x000001840300780c */ /* 0x000fe20003f26270 */
[----:B------:R-:W-:Y:S01]  /*0150*/  IMAD R7, R7, -0x188, R2 ;  /* 0xfffffe7807077824 */ /* 0x000fe200078e0202 */
[----:B------:R-:W-:Y:S01]  /*0160*/  ISETP.GT.AND P2, PT, R3, 0x183, !P0 ;  /* 0x000001830300780c */ /* 0x000fe20004744270 */
[----:B------:R-:W-:Y:S02]  /*0170*/  IMAD.IADD R8, R5, 0x1, -R8 ;  /* 0x0000000105087824 */ /* 0x000fe400078e0a08 */
[----:B------:R-:W-:Y:S02]  /*0180*/  IMAD.SHL.U32 R3, R3, 0x10, RZ ;  /* 0x0000001003037824 */ /* 0x000fe400078e00ff */
[----:B------:R-:W-:Y:S01]  /*0190*/  IMAD.SHL.U32 R7, R7, 0x10, RZ ;  /* 0x0000001007077824 */ /* 0x000fe200078e00ff */
[----:B------:R-:W-:Y:S01]  /*01a0*/  SHF.R.S32.HI R6, RZ, 0x1f, R8 ;  /* 0x0000001fff067819 */ /* 0x000fe20000011408 */
[C---:B------:R-:W-:Y:S01]  /*01b0*/  IMAD R2, R4.reuse, 0x1840, RZ ;  /* 0x0000184004027824 */ /* 0x040fe200078e02ff */
[----:B------:R-:W-:Y:S01]  /*01c0*/  IADD3 R9, P3, R8, R3, RZ ;  /* 0x0000000308097210 */ /* 0x000fe20007f7e0ff */
[----:B------:R-:W-:Y:S01]  /*01d0*/  IMAD.SHL.U32 R4, R4, 0x40, RZ ;  /* 0x0000004004047824 */ /* 0x000fe200078e00ff */
[----:B------:R-:W-:-:S02]  /*01e0*/  IADD3 R11, P4, R8, R7, RZ ;  /* 0x00000007080b7210 */ /* 0x000fc40007f9e0ff */
[CC--:B------:R-:W-:Y:S02]  /*01f0*/  IADD3 R15, R2.reuse, R8.reuse, R3 ;  /* 0x00000008020f7210 */ /* 0x0c0fe40007ffe003 */
[----:B------:R-:W-:Y:S02]  /*0200*/  IADD3 R13, R2, R8, R7 ;  /* 0x00000008020d7210 */ /* 0x000fe40007ffe007 */
[-C--:B------:R-:W-:Y:S02]  /*0210*/  LEA.HI.X.SX32 R8, R3, R6.reuse, 0x1, P3 ;  /* 0x0000000603087211 */ /* 0x080fe400018f0eff */
[----:B------:R-:W-:Y:S02]  /*0220*/  LEA.HI.X.SX32 R16, R7, R6, 0x1, P4 ;  /* 0x0000000607107211 */ /* 0x000fe400020f0eff */
[----:B------:R-:W1:Y:S01]  /*0230*/  LDC.64 R6, c[0x0][0x210] ;  /* 0x00008400ff067b82 */ /* 0x000e620000000a00 */
[----:B------:R-:W-:Y:S02]  /*0240*/  SHF.R.S32.HI R3, RZ, 0x1f, R4 ;  /* 0x0000001fff037819 */ /* 0x000fe40000011404 */
[----:B------:R-:W-:-:S02]  /*0250*/  IADD3 R18, P3, R4, R9, RZ ;  /* 0x0000000904127210 */ /* 0x000fc40007f7e0ff */
[----:B------:R-:W-:Y:S02]  /*0260*/  IADD3 R14, P5, R4, R11, RZ ;  /* 0x0000000b040e7210 */ /* 0x000fe40007fbe0ff */
[----:B------:R-:W-:Y:S01]  /*0270*/  SHF.R.S32.HI R5, RZ, 0x1f, R2 ;  /* 0x0000001fff057819 */ /* 0x000fe20000011402 */
[C---:B------:R-:W-:Y:S01]  /*0280*/  IMAD.X R19, R3.reuse, 0x1, R8, P3 ;  /* 0x0000000103137824 */ /* 0x040fe200018e0608 */
[----:B------:R-:W-:Y:S01]  /*0290*/  IADD3 R9, P4, R2, R9, RZ ;  /* 0x0000000902097210 */ /* 0x000fe20007f9e0ff */
[----:B------:R-:W-:Y:S01]  /*02a0*/  IMAD.X R17, R3, 0x1, R16, P5 ;  /* 0x0000000103117824 */ /* 0x000fe200028e0610 */
[----:B------:R-:W-:Y:S02]  /*02b0*/  IADD3 R12, P3, R2, R11, RZ ;  /* 0x0000000b020c7210 */ /* 0x000fe40007f7e0ff */
[----:B------:R-:W-:Y:S01]  /*02c0*/  LEA R10, P5, R18, UR4, 0x2 ;  /* 0x00000004120a7c11 */ /* 0x000fe2000f8a10ff */
[----:B------:R-:W-:Y:S01]  /*02d0*/  IMAD.X R2, R5, 0x1, R8, P4 ;  /* 0x0000000105027824 */ /* 0x000fe200020e0608 */
[----:B------:R-:W-:Y:S01]  /*02e0*/  LEA R8, P4, R9, UR6, 0x2 ;  /* 0x0000000609087c11 */ /* 0x000fe2000f8810ff */
[----:B------:R-:W-:Y:S01]  /*02f0*/  IMAD.X R3, R5, 0x1, R16, P3 ;  /* 0x0000000105037824 */ /* 0x000fe200018e0610 */
[----:B------:R-:W-:-:S02]  /*0300*/  LEA R4, P3, R14, UR4, 0x2 ;  /* 0x000000040e047c11 */ /* 0x000fc4000f8610ff */
[----:B------:R-:W-:Y:S02]  /*0310*/  LEA.HI.X R9, R9, UR7, R2, 0x2, P4 ;  /* 0x0000000709097c11 */ /* 0x000fe4000a0f1402 */
[----:B------:R-:W-:Y:S02]  /*0320*/  LEA.HI.X R5, R14, UR5, R17, 0x2, P3 ;  /* 0x000000050e057c11 */ /* 0x000fe400098f1411 */
[----:B------:R-:W-:Y:S02]  /*0330*/  CS2R R16, SRZ ;  /* 0x0000000000107805 */ /* 0x000fe4000001ff00 */
[----:B------:R-:W-:Y:S02]  /*0340*/  LEA R2, P4, R12, UR6, 0x2 ;  /* 0x000000060c027c11 */ /* 0x000fe4000f8810ff */
[----:B------:R-:W-:Y:S02]  /*0350*/  ISETP.LT.AND P3, PT, R0, 0x6200, !P1 ;  /* 0x000062000000780c */ /* 0x000fe40004f61270 */
[----:B------:R-:W-:-:S02]  /*0360*/  LEA.HI.X R11, R18, UR5, R19, 0x2, P5 ;  /* 0x00000005120b7c11 */ /* 0x000fc4000a8f1413 */
[----:B------:R-:W-:Y:S02]  /*0370*/  CS2R R18, SRZ ;  /* 0x0000000000127805 */ /* 0x000fe4000001ff00 */
[----:B------:R-:W-:Y:S01]  /*0380*/  LEA.HI.X R3, R12, UR7, R3, 0x2, P4 ;  /* 0x000000070c037c11 */ /* 0x000fe2000a0f1403 */
[--C-:B-1----:R-:W-:Y:S01]  /*0390*/  IMAD.WIDE R14, R15, 0x4, R6.reuse ;  /* 0x000000040f0e7825 */ /* 0x102fe200078e0206 */
[----:B------:R-:W-:Y:S02]  /*03a0*/  ULDC.64 UR4, c[0x0][0x208] ;  /* 0x0000820000047ab9 */ /* 0x000fe40000000a00 */
[----:B------:R1:W2:Y:S01]  /*03b0*/  @P2 LDG.E.EL R16, desc[UR4][R10.64+-0x6100] ;  /* 0xff9f00040a102981 */ /* 0x0002a2000c2e1900 */
[----:B------:R-:W-:Y:S01]  /*03c0*/  IMAD.WIDE R6, R13, 0x4, R6 ;  /* 0x000000040d067825 */ /* 0x000fe200078e0206 */
[----:B------:R-:W-:Y:S02]  /*03d0*/  CS2R R12, SRZ ;  /* 0x00000000000c7805 */ /* 0x000fe4000001ff00 */
[----:B------:R3:W4:Y:S04]  /*03e0*/  @P2 LDG.E.EL R18, desc[UR4][R8.64+-0x6100] ;  /* 0xff9f000408122981 */ /* 0x000728000c2e1900 */
[----:B------:R-:W5:Y:S01]  /*03f0*/  @P2 LDG.E.EL R17, desc[UR4][R4.64+-0x6100] ;  /* 0xff9f000404112981 */ /* 0x000f62000c2e1900 */
[----:B-1----:R-:W3:Y:S03]  /*0400*/  LDC.64 R10, c[0x0][0x220] ;  /* 0x00008800ff0a7b82 */ /* 0x002ee60000000a00 */
[----:B------:R-:W5:Y:S04]  /*0410*/  @P2 LDG.E.EL R19, desc[UR4][R2.64+-0x6100] ;  /* 0xff9f000402132981 */ /* 0x000f68000c2e1900 */
[----:B------:R-:W5:Y:S04]  /*0420*/  @P3 LDG.E.EL R12, desc[UR4][R14.64] ;  /* 0x000000040e0c3981 */ /* 0x000f68000c2e1900 */
[----:B------:R-:W5:Y:S01]  /*0430*/  @P3 LDG.E.EL R13, desc[UR4][R6.64] ;  /* 0x00000004060d3981 */ /* 0x000f62000c2e1900 */
[----:B---3--:R-:W-:Y:S01]  /*0440*/  IMAD.WIDE R8, R0, 0x4, R10 ;  /* 0x0000000400087825 */ /* 0x008fe200078e020a */
[----:B--2---:R-:W-:-:S02]  /*0450*/  SEL R16, R16, RZ, P2 ;  /* 0x000000ff10107207 */ /* 0x004fc40001000000 */
[----:B----4-:R-:W-:Y:S02]  /*0460*/  SEL R21, R18, RZ, P2 ;  /* 0x000000ff12157207 */ /* 0x010fe40001000000 */
[----:B-----5:R-:W-:Y:S02]  /*0470*/  SEL R18, R17, RZ, P2 ;  /* 0x000000ff11127207 */ /* 0x020fe40001000000 */
[----:B------:R-:W-:Y:S02]  /*0480*/  SEL R19, R19, RZ, P2 ;  /* 0x000000ff13137207 */ /* 0x000fe40001000000 */
[----:B------:R-:W-:Y:S01]  /*0490*/  SEL R12, R12, RZ, P3 ;  /* 0x000000ff0c0c7207 */ /* 0x000fe20001800000 */
[----:B------:R-:W-:Y:S01]  /*04a0*/  @P1 FADD R12, R16, -R21 ;  /* 0x80000015100c1221 */ /* 0x000fe20000000000 */
[----:B------:R-:W-:Y:S01]  /*04b0*/  SEL R13, R13, RZ, P3 ;  /* 0x000000ff0d0d7207 */ /* 0x000fe20001800000 */
[----:B------:R-:W-:Y:S01]  /*04c0*/  @P1 FADD R13, R18, -R19 ;  /* 0x80000013120d1221 */ /* 0x000fe20000000000 */
[----:B------:R-:W-:Y:S06]  /*04d0*/  @P0 EXIT ;  /* 0x000000000000094d */ /* 0x000fec0003800000 */
[----:B------:R-:W-:Y:S01]  /*04e0*/  STG.E.64 desc[UR4][R8.64], R12 ;  /* 0x0000000c08007986 */ /* 0x000fe2000c101b04 */
[----:B------:R-:W-:Y:S05]  /*04f0*/  EXIT ;  /* 0x000000000000794d */ /* 0x000fea0003800000 */
.L_x_0:
[----:B------:R-:W-:-:S00]  /*0500*/  BRA `(.L_x_0) ;  /* 0xfffffffc00fc7947 */ /* 0x000fc0000383ffff */
[----:B------:R-:W-:-:S00]  /*0510*/  NOP ;  /* 0x0000000000007918 */ /* 0x000fc00000000000 */
        /* <DEDUP_REMOVED lines=14> */
.L_x_1:


//--------------------- .nv.constant0.triton_poi_fused_cat_0 --------------------------
	.section	.nv.constant0.triton_poi_fused_cat_0,"a",@progbits
	.sectionflags	@""
	.align	4
.nv.constant0.triton_poi_fused_cat_0:
	.zero		556
